	.headerflags	@"EF_CUDA_TEXMODE_UNIFIED EF_CUDA_64BIT_ADDRESS EF_CUDA_ACCELERATORS EF_CUDA_SM90 EF_CUDA_VIRTUAL_SM(EF_CUDA_SM90)"
	.elftype	@"ET_EXEC"


//--------------------- .nv.info                  --------------------------
	.section	.nv.info,"",@"SHT_CUDA_INFO"
	.align	4


	//----- nvinfo : EIATTR_REGCOUNT
	.align		4
        /*0000*/ 	.byte	0x04, 0x2f
        /*0002*/ 	.short	(.L_1 - .L_0)
	.align		4
.L_0:
        /*0004*/ 	.word	index@(triton_poi_fused_cat_20)
        /*0008*/ 	.word	0x00000020


	//----- nvinfo : EIATTR_MIN_STACK_SIZE
	.align		4
.L_1:
        /*000c*/ 	.byte	0x04, 0x12
        /*000e*/ 	.short	(.L_3 - .L_2)
	.align		4
.L_2:
        /*0010*/ 	.word	index@(triton_poi_fused_cat_20)
        /*0014*/ 	.word	0x00000000


	//----- nvinfo : EIATTR_FRAME_SIZE
	.align		4
.L_3:
        /*0018*/ 	.byte	0x04, 0x11
        /*001a*/ 	.short	(.L_5 - .L_4)
	.align		4
.L_4:
        /*001c*/ 	.word	index@(triton_poi_fused_cat_20)
        /*0020*/ 	.word	0x00000000


	//----- nvinfo : EIATTR_MIN_STACK_SIZE
	.align		4
.L_5:
        /*0024*/ 	.byte	0x04, 0x12
        /*0026*/ 	.short	(.L_7 - .L_6)
	.align		4
.L_6:
        /*0028*/ 	.word	index@(triton_poi_fused_cat_20)
        /*002c*/ 	.word	0x00000000
.L_7:


//--------------------- .nv.info.triton_poi_fused_cat_20 --------------------------
	.section	.nv.info.triton_poi_fused_cat_20,"",@"SHT_CUDA_INFO"
	.sectionflags	@""
	.align	4


	//----- nvinfo : EIATTR_CUDA_API_VERSION
	.align		4
        /*0000*/ 	.byte	0x04, 0x37
        /*0002*/ 	.short	(.L_9 - .L_8)
.L_8:
        /*0004*/ 	.word	0x0000007c


	//----- nvinfo : EIATTR_KPARAM_INFO
	.align		4
.L_9:
        /*0008*/ 	.byte	0x04, 0x17
        /*000a*/ 	.short	(.L_11 - .L_10)
.L_10:
        /*000c*/ 	.word	0x00000000
        /*0010*/ 	.short	0x0005
        /*0012*/ 	.short	0x0028
        /*0014*/ 	.byte	0x00, 0xf0, 0x11, 0x00


	//----- nvinfo : EIATTR_KPARAM_INFO
	.align		4
.L_11:
        /*0018*/ 	.byte	0x04, 0x17
        /*001a*/ 	.short	(.L_13 - .L_12)
.L_12:
        /*001c*/ 	.word	0x00000000
        /*0020*/ 	.short	0x0004
        /*0022*/ 	.short	0x0020
        /*0024*/ 	.byte	0x00, 0xf4, 0x21, 0x00


	//----- nvinfo : EIATTR_KPARAM_INFO
	.align		4
.L_13:
        /*0028*/ 	.byte	0x04, 0x17
        /*002a*/ 	.short	(.L_15 - .L_14)
.L_14:
        /*002c*/ 	.word	0x00000000
        /*0030*/ 	.short	0x0003
        /*0032*/ 	.short	0x0018
        /*0034*/ 	.byte	0x00, 0xf4, 0x21, 0x00


	//----- nvinfo : EIATTR_KPARAM_INFO
	.align		4
.L_15:
        /*0038*/ 	.byte	0x04, 0x17
        /*003a*/ 	.short	(.L_17 - .L_16)
.L_16:
        /*003c*/ 	.word	0x00000000
        /*0040*/ 	.short	0x0002
        /*0042*/ 	.short	0x0010
        /*0044*/ 	.byte	0x00, 0xf4, 0x21, 0x00


	//----- nvinfo : EIATTR_KPARAM_INFO
	.align		4
.L_17:
        /*0048*/ 	.byte	0x04, 0x17
        /*004a*/ 	.short	(.L_19 - .L_18)
.L_18:
        /*004c*/ 	.word	0x00000000
        /*0050*/ 	.short	0x0001
        /*0052*/ 	.short	0x0008
        /*0054*/ 	.byte	0x00, 0xf4, 0x21, 0x00


	//----- nvinfo : EIATTR_KPARAM_INFO
	.align		4
.L_19:
        /*0058*/ 	.byte	0x04, 0x17
        /*005a*/ 	.short	(.L_21 - .L_20)
.L_20:
        /*005c*/ 	.word	0x00000000
        /*0060*/ 	.short	0x0000
        /*0062*/ 	.short	0x0000
        /*0064*/ 	.byte	0x00, 0xf4, 0x21, 0x00


	//----- nvinfo : EIATTR_SPARSE_MMA_MASK
	.align		4
.L_21:
        /*0068*/ 	.byte	0x03, 0x50
        /*006a*/ 	.short	0x0000


	//----- nvinfo : EIATTR_MAXREG_COUNT
	.align		4
        /*006c*/ 	.byte	0x03, 0x1b
        /*006e*/ 	.short	0x00ff


	//----- nvinfo : EIATTR_EXIT_INSTR_OFFSETS
	.align		4
        /*0070*/ 	.byte	0x04, 0x1c
        /*0072*/ 	.short	(.L_23 - .L_22)


	//   ....[0]....
.L_22:
        /*0074*/ 	.word	0x000009b0


	//   ....[1]....
        /*0078*/ 	.word	0x000009d0


	//----- nvinfo : EIATTR_REQNTID
	.align		4
.L_23:
        /*007c*/ 	.byte	0x04, 0x10
        /*007e*/ 	.short	(.L_25 - .L_24)
.L_24:
        /*0080*/ 	.word	0x00000080
        /*0084*/ 	.word	0x00000001
        /*0088*/ 	.word	0x00000001


	//----- nvinfo : EIATTR_CBANK_PARAM_SIZE
	.align		4
.L_25:
        /*008c*/ 	.byte	0x03, 0x19
        /*008e*/ 	.short	0x002c


	//----- nvinfo : EIATTR_PARAM_CBANK
	.align		4
        /*0090*/ 	.byte	0x04, 0x0a
        /*0092*/ 	.short	(.L_27 - .L_26)
	.align		4
.L_26:
        /*0094*/ 	.word	index@(.nv.constant0.triton_poi_fused_cat_20)
        /*0098*/ 	.short	0x0210
        /*009a*/ 	.short	0x002c


	//----- nvinfo : EIATTR_SW_WAR
	.align		4
.L_27:
        /*009c*/ 	.byte	0x04, 0x36
        /*009e*/ 	.short	(.L_29 - .L_28)
.L_28:
        /*00a0*/ 	.word	0x00000008
.L_29:


//--------------------- .nv.callgraph             --------------------------
	.section	.nv.callgraph,"",@"SHT_CUDA_CALLGRAPH"
	.align	4
	.sectionentsize	8
	.align		4
        /*0000*/ 	.word	0x00000000
	.align		4
        /*0004*/ 	.word	0xffffffff
	.align		4
        /*0008*/ 	.word	0x00000000
	.align		4
        /*000c*/ 	.word	0xfffffffe
	.align		4
        /*0010*/ 	.word	0x00000000
	.align		4
        /*0014*/ 	.word	0xfffffffd
	.align		4
        /*0018*/ 	.word	0x00000000
	.align		4
        /*001c*/ 	.word	0xfffffffc


//--------------------- .text.triton_poi_fused_cat_20 --------------------------
	.section	.text.triton_poi_fused_cat_20,"ax",@progbits
	.align	128
        .global         triton_poi_fused_cat_20
        .type           triton_poi_fused_cat_20,@function
        .size           triton_poi_fused_cat_20,(.L_x_1 - triton_poi_fused_cat_20)
        .other          triton_poi_fused_cat_20,@"STO_CUDA_ENTRY STV_DEFAULT"
triton_poi_fused_cat_20:
.text.triton_poi_fused_cat_20:
[----:B------:R-:W0:Y:S02]  /*0000*/  LDC R1, c[0x0][0x28] ;  /* 0x00000a00ff017b82 */ /* 0x000e240000000800 */
[----:B------:R-:W1:Y:S01]  /*0010*/  S2R R0, SR_TID.X ;  /* 0x0000000000007919 */ /* 0x000e620000002100 */
[----:B------:R-:W2:Y:S01]  /*0020*/  LDC.64 R28, c[0x0][0x210] ;  /* 0x00008400ff1c7b82 */ /* 0x000ea20000000a00 */
[----:B------:R-:W-:Y:S01]  /*0030*/  CS2R R6, SRZ ;  /* 0x0000000000067805 */ /* 0x000fe2000001ff00 */
[----:B------:R-:W3:Y:S06]  /*0040*/  S2R R3, SR_CTAID.X ;  /* 0x0000000000037919 */ /* 0x000eec0000002500 */
[----:B------:R-:W4:Y:S01]  /*0050*/  LDC.64 R22, c[0x0][0x218] ;  /* 0x00008600ff167b82 */ /* 0x000f220000000a00 */
[----:B------:R-:W-:Y:S01]  /*0060*/  CS2R R10, SRZ ;  /* 0x00000000000a7805 */ /* 0x000fe2000001ff00 */
[----:B------:R-:W-:Y:S01]  /*0070*/  ULDC.64 UR4, c[0x0][0x208] ;  /* 0x0000820000047ab9 */ /* 0x000fe20000000a00 */
[----:B------:R-:W-:-:S02]  /*0080*/  CS2R R12, SRZ ;  /* 0x00000000000c7805 */ /* 0x000fc4000001ff00 */
[----:B------:R-:W-:Y:S02]  /*0090*/  CS2R R14, SRZ ;  /* 0x00000000000e7805 */ /* 0x000fe4000001ff00 */
[----:B------:R-:W-:Y:S01]  /*00a0*/  CS2R R18, SRZ ;  /* 0x0000000000127805 */ /* 0x000fe2000001ff00 */
[----:B------:R-:W-:Y:S01]  /*00b0*/  ULDC.64 UR6, c[0x0][0x220] ;  /* 0x0000880000067ab9 */ /* 0x000fe20000000a00 */
[----:B-1----:R-:W-:-:S05]  /*00c0*/  IMAD.SHL.U32 R0, R0, 0x4, RZ ;  /* 0x0000000400007824 */ /* 0x002fca00078e00ff */
[----:B------:R-:W-:-:S05]  /*00d0*/  LOP3.LUT R0, R0, 0x1fc, RZ, 0xc0, !PT ;  /* 0x000001fc00007812 */ /* 0x000fca00078ec0ff */
[----:B---3--:R-:W-:-:S04]  /*00e0*/  IMAD R0, R3, 0x400, R0 ;  /* 0x0000040003007824 */ /* 0x008fc800078e0200 */
[----:B------:R-:W-:-:S04]  /*00f0*/  IMAD.HI R2, R0, 0x2aaaaaab, RZ ;  /* 0x2aaaaaab00027827 */ /* 0x000fc800078e02ff */
[----:B------:R-:W-:Y:S01]  /*0100*/  VIADD R24, R0, 0x200 ;  /* 0x0000020000187836 */ /* 0x000fe20000000000 */
[----:B------:R-:W-:-:S03]  /*0110*/  SHF.R.U32.HI R3, RZ, 0x1f, R2 ;  /* 0x0000001fff037819 */ /* 0x000fc60000011602 */
[----:B------:R-:W-:Y:S01]  /*0120*/  IMAD.HI R4, R24, 0x2aaaaaab, RZ ;  /* 0x2aaaaaab18047827 */ /* 0x000fe200078e02ff */
[----:B------:R-:W-:-:S04]  /*0130*/  LEA.HI.SX32 R3, R2, R3, 0x1a ;  /* 0x0000000302037211 */ /* 0x000fc800078fd2ff */
[----:B------:R-:W-:Y:S01]  /*0140*/  SHF.R.U32.HI R5, RZ, 0x1f, R4 ;  /* 0x0000001fff057819 */ /* 0x000fe20000011604 */
[C---:B------:R-:W-:Y:S02]  /*0150*/  IMAD R20, R3.reuse, -0x180, R0 ;  /* 0xfffffe8003147824 */ /* 0x040fe400078e0200 */
[----:B------:R-:W-:Y:S01]  /*0160*/  IMAD R25, R3, 0xc0, RZ ;  /* 0x000000c003197824 */ /* 0x000fe200078e02ff */
[----:B------:R-:W-:Y:S02]  /*0170*/  LEA.HI.SX32 R5, R4, R5, 0x1a ;  /* 0x0000000504057211 */ /* 0x000fe400078fd2ff */
[C---:B------:R-:W-:Y:S01]  /*0180*/  ISETP.GE.AND P5, PT, R20.reuse, 0xc0, PT ;  /* 0x000000c01400780c */ /* 0x040fe20003fa6270 */
[----:B------:R-:W-:Y:S02]  /*0190*/  IMAD.IADD R17, R20, 0x1, R25 ;  /* 0x0000000114117824 */ /* 0x000fe400078e0219 */
[C---:B------:R-:W-:Y:S01]  /*01a0*/  IMAD R2, R5.reuse, -0x180, R24 ;  /* 0xfffffe8005027824 */ /* 0x040fe200078e0218 */
[----:B------:R-:W-:Y:S01]  /*01b0*/  ISETP.LT.AND P0, PT, R0, 0x168600, !P5 ;  /* 0x001686000000780c */ /* 0x000fe20006f01270 */
[----:B------:R-:W-:Y:S01]  /*01c0*/  IMAD R3, R5, 0xc0, RZ ;  /* 0x000000c005037824 */ /* 0x000fe200078e02ff */
[----:B------:R-:W-:Y:S01]  /*01d0*/  CS2R R4, SRZ ;  /* 0x0000000000047805 */ /* 0x000fe2000001ff00 */
[----:B--2---:R-:W-:Y:S01]  /*01e0*/  IMAD.WIDE R16, R17, 0x4, R28 ;  /* 0x0000000411107825 */ /* 0x004fe200078e021c */
[----:B------:R-:W-:-:S03]  /*01f0*/  ISETP.GE.AND P2, PT, R2, 0xc0, PT ;  /* 0x000000c00200780c */ /* 0x000fc60003f46270 */
[----:B------:R-:W-:Y:S02]  /*0200*/  IMAD.IADD R9, R2, 0x1, R3 ;  /* 0x0000000102097824 */ /* 0x000fe400078e0203 */
[----:B----4-:R-:W-:-:S04]  /*0210*/  IMAD.WIDE R26, R20, 0x4, R22 ;  /* 0x00000004141a7825 */ /* 0x010fc800078e0216 */
[----:B------:R-:W-:Y:S01]  /*0220*/  IMAD.WIDE R28, R9, 0x4, R28 ;  /* 0x00000004091c7825 */ /* 0x000fe200078e021c */
[----:B------:R-:W-:Y:S02]  /*0230*/  CS2R R8, SRZ ;  /* 0x0000000000087805 */ /* 0x000fe4000001ff00 */
[----:B------:R-:W-:Y:S01]  /*0240*/  ISETP.LT.AND P1, PT, R24, 0x168600, !P2 ;  /* 0x001686001800780c */ /* 0x000fe20005721270 */
[----:B------:R1:W2:Y:S04]  /*0250*/  @P0 LDG.E.EL.128 R4, desc[UR4][R16.64] ;  /* 0x0000000410040981 */ /* 0x0002a8000c2e1d00 */
[----:B------:R-:W3:Y:S01]  /*0260*/  @P0 LDG.E.EL.128 R8, desc[UR4][R26.64] ;  /* 0x000000041a080981 */ /* 0x000ee2000c2e1d00 */
[----:B------:R-:W-:Y:S01]  /*0270*/  IMAD.WIDE R22, R2, 0x4, R22 ;  /* 0x0000000402167825 */ /* 0x000fe200078e0216 */
[----:B-1----:R-:W-:-:S06]  /*0280*/  CS2R R16, SRZ ;  /* 0x0000000000107805 */ /* 0x002fcc000001ff00 */
[----:B------:R-:W4:Y:S04]  /*0290*/  @P1 LDG.E.EL.128 R12, desc[UR4][R28.64] ;  /* 0x000000041c0c1981 */ /* 0x000f28000c2e1d00 */
[----:B------:R-:W5:Y:S01]  /*02a0*/  @P1 LDG.E.EL.128 R16, desc[UR4][R22.64] ;  /* 0x0000000416101981 */ /* 0x000f62000c2e1d00 */
[----:B--2---:R-:W-:Y:S02]  /*02b0*/  SEL R5, R5, RZ, P0 ;  /* 0x000000ff05057207 */ /* 0x004fe40000000000 */
[----:B------:R-:W-:Y:S02]  /*02c0*/  SEL R4, R4, RZ, P0 ;  /* 0x000000ff04047207 */ /* 0x000fe40000000000 */
[----:B---3--:R-:W-:Y:S02]  /*02d0*/  SEL R26, R9, RZ, P0 ;  /* 0x000000ff091a7207 */ /* 0x008fe40000000000 */
[----:B------:R-:W-:-:S02]  /*02e0*/  SEL R21, R8, RZ, P0 ;  /* 0x000000ff08157207 */ /* 0x000fc40000000000 */
[----:B------:R-:W-:Y:S02]  /*02f0*/  SEL R6, R6, RZ, P0 ;  /* 0x000000ff06067207 */ /* 0x000fe40000000000 */
[----:B------:R-:W-:Y:S02]  /*0300*/  SEL R7, R7, RZ, P0 ;  /* 0x000000ff07077207 */ /* 0x000fe40000000000 */
[----:B------:R-:W-:Y:S02]  /*0310*/  SEL R9, R10, RZ, P0 ;  /* 0x000000ff0a097207 */ /* 0x000fe40000000000 */
[----:B------:R-:W-:Y:S02]  /*0320*/  SEL R8, R11, RZ, P0 ;  /* 0x000000ff0b087207 */ /* 0x000fe40000000000 */
[C---:B------:R-:W-:Y:S01]  /*0330*/  FSETP.GEU.AND P0, PT, R5.reuse, -R26, PT ;  /* 0x8000001a0500720b */ /* 0x040fe20003f0e000 */
[----:B------:R-:W-:Y:S01]  /*0340*/  FADD R5, R5, R26 ;  /* 0x0000001a05057221 */ /* 0x000fe20000000000 */
[C---:B------:R-:W-:Y:S01]  /*0350*/  FSETP.GEU.AND P4, PT, R4.reuse, -R21, PT ;  /* 0x800000150400720b */ /* 0x040fe20003f8e000 */
[----:B------:R-:W1:Y:S01]  /*0360*/  LDC.64 R26, c[0x0][0x228] ;  /* 0x00008a00ff1a7b82 */ /* 0x000e620000000a00 */
[----:B------:R-:W-:Y:S01]  /*0370*/  FADD R4, R4, R21 ;  /* 0x0000001504047221 */ /* 0x000fe20000000000 */
[----:B----4-:R-:W-:-:S02]  /*0380*/  SEL R21, R13, RZ, P1 ;  /* 0x000000ff0d157207 */ /* 0x010fc40000800000 */
[C---:B------:R-:W-:Y:S01]  /*0390*/  FSETP.GEU.AND P3, PT, R6.reuse, -R9, PT ;  /* 0x800000090600720b */ /* 0x040fe20003f6e000 */
[----:B------:R-:W-:Y:S01]  /*03a0*/  FADD R6, R6, R9 ;  /* 0x0000000906067221 */ /* 0x000fe20000000000 */
[----:B-----5:R-:W-:Y:S02]  /*03b0*/  SEL R13, R16, RZ, P1 ;  /* 0x000000ff100d7207 */ /* 0x020fe40000800000 */
[----:B------:R-:W-:Y:S02]  /*03c0*/  SEL R16, R17, RZ, P1 ;  /* 0x000000ff11107207 */ /* 0x000fe40000800000 */
[----:B------:R-:W-:Y:S02]  /*03d0*/  SEL R17, R18, RZ, P1 ;  /* 0x000000ff12117207 */ /* 0x000fe40000800000 */
[----:B------:R-:W-:Y:S02]  /*03e0*/  SHF.R.S32.HI R9, RZ, 0x1f, R25 ;  /* 0x0000001fff097819 */ /* 0x000fe40000011419 */
[----:B------:R-:W-:-:S02]  /*03f0*/  SEL R12, R12, RZ, P1 ;  /* 0x000000ff0c0c7207 */ /* 0x000fc40000800000 */
[----:B------:R-:W-:Y:S02]  /*0400*/  SEL R22, R14, RZ, P1 ;  /* 0x000000ff0e167207 */ /* 0x000fe40000800000 */
[----:B------:R-:W-:Y:S02]  /*0410*/  SEL R23, R15, RZ, P1 ;  /* 0x000000ff0f177207 */ /* 0x000fe40000800000 */
[----:B------:R-:W-:Y:S01]  /*0420*/  SEL R18, R19, RZ, P1 ;  /* 0x000000ff13127207 */ /* 0x000fe20000800000 */
[----:B------:R-:W-:Y:S01]  /*0430*/  FADD R19, R12, R13 ;  /* 0x0000000d0c137221 */ /* 0x000fe20000000000 */
[----:B------:R-:W-:Y:S02]  /*0440*/  IADD3 R25, P6, R20, R25, RZ ;  /* 0x0000001914197210 */ /* 0x000fe40007fde0ff */
[----:B------:R-:W-:Y:S02]  /*0450*/  ISETP.GE.AND P1, PT, R0, 0x168600, PT ;  /* 0x001686000000780c */ /* 0x000fe40003f26270 */
[----:B------:R-:W-:-:S02]  /*0460*/  LEA.HI.X.SX32 R10, R20, R9, 0x1, P6 ;  /* 0x00000009140a7211 */ /* 0x000fc400030f0eff */
[----:B------:R-:W-:Y:S02]  /*0470*/  FSEL R4, R4, RZ, P4 ;  /* 0x000000ff04047208 */ /* 0x000fe40002000000 */
[C---:B------:R-:W-:Y:S02]  /*0480*/  LEA R28, P6, R25.reuse, UR6, 0x2 ;  /* 0x00000006191c7c11 */ /* 0x040fe4000f8c10ff */
[----:B------:R-:W-:Y:S02]  /*0490*/  ISETP.GT.AND P4, PT, R20, 0xbf, !P1 ;  /* 0x000000bf1400780c */ /* 0x000fe40004f84270 */
[----:B------:R-:W-:Y:S02]  /*04a0*/  LEA.HI.X R29, R25, UR7, R10, 0x2, P6 ;  /* 0x00000007191d7c11 */ /* 0x000fe4000b0f140a */
[----:B------:R-:W-:Y:S02]  /*04b0*/  CS2R R10, SRZ ;  /* 0x00000000000a7805 */ /* 0x000fe4000001ff00 */
[C---:B------:R-:W-:Y:S01]  /*04c0*/  FSETP.GEU.AND P6, PT, R7.reuse, -R8, PT ;  /* 0x800000080700720b */ /* 0x040fe20003fce000 */
[----:B------:R-:W-:Y:S01]  /*04d0*/  FADD R7, R7, R8 ;  /* 0x0000000807077221 */ /* 0x000fe20000000000 */
[----:B------:R-:W-:-:S02]  /*04e0*/  FSEL R6, R6, RZ, P3 ;  /* 0x000000ff06067208 */ /* 0x000fc40001800000 */
[----:B------:R-:W-:Y:S02]  /*04f0*/  CS2R R8, SRZ ;  /* 0x0000000000087805 */ /* 0x000fe4000001ff00 */
[----:B------:R-:W-:Y:S02]  /*0500*/  FSEL R5, R5, RZ, P0 ;  /* 0x000000ff05057208 */ /* 0x000fe40000000000 */
[----:B------:R-:W-:Y:S02]  /*0510*/  CS2R R14, SRZ ;  /* 0x00000000000e7805 */ /* 0x000fe4000001ff00 */
[----:B------:R-:W-:Y:S02]  /*0520*/  FSETP.GEU.AND P3, PT, R12, -R13, PT ;  /* 0x8000000d0c00720b */ /* 0x000fe40003f6e000 */
[----:B------:R-:W-:Y:S02]  /*0530*/  CS2R R12, SRZ ;  /* 0x00000000000c7805 */ /* 0x000fe4000001ff00 */
[----:B------:R-:W-:Y:S01]  /*0540*/  ISETP.GE.AND P0, PT, R24, 0x168600, PT ;  /* 0x001686001800780c */ /* 0x000fe20003f06270 */
[----:B-1----:R-:W-:Y:S01]  /*0550*/  IMAD.WIDE R24, R20, 0x4, R26 ;  /* 0x0000000414187825 */ /* 0x002fe200078e021a */
[----:B------:R-:W2:Y:S04]  /*0560*/  @P4 LDG.E.EL.128 R8, desc[UR4][R28.64+-0x300] ;  /* 0xfffd00041c084981 */ /* 0x000ea8000c2e1d00 */
[----:B------:R2:W3:Y:S01]  /*0570*/  @P4 LDG.E.EL.128 R12, desc[UR4][R24.64+-0x300] ;  /* 0xfffd0004180c4981 */ /* 0x0004e2000c2e1d00 */
[----:B------:R-:W-:-:S02]  /*0580*/  FSEL R7, R7, RZ, P6 ;  /* 0x000000ff07077208 */ /* 0x000fc40003000000 */
[----:B--2---:R-:W-:Y:S02]  /*0590*/  SEL R24, R11, RZ, P4 ;  /* 0x000000ff0b187207 */ /* 0x004fe40002000000 */
[----:B------:R-:W-:Y:S02]  /*05a0*/  SEL R8, R8, RZ, P4 ;  /* 0x000000ff08087207 */ /* 0x000fe40002000000 */
[----:B---3--:R-:W-:Y:S02]  /*05b0*/  SEL R11, R12, RZ, P4 ;  /* 0x000000ff0c0b7207 */ /* 0x008fe40002000000 */
[----:B------:R-:W-:Y:S02]  /*05c0*/  SEL R20, R10, RZ, P4 ;  /* 0x000000ff0a147207 */ /* 0x000fe40002000000 */
[----:B------:R-:W-:Y:S02]  /*05d0*/  SEL R9, R9, RZ, P4 ;  /* 0x000000ff09097207 */ /* 0x000fe40002000000 */
[----:B------:R-:W-:-:S02]  /*05e0*/  SEL R10, R13, RZ, P4 ;  /* 0x000000ff0d0a7207 */ /* 0x000fc40002000000 */
[----:B------:R-:W-:Y:S02]  /*05f0*/  SEL R25, R14, RZ, P4 ;  /* 0x000000ff0e197207 */ /* 0x000fe40002000000 */
[----:B------:R-:W-:Y:S01]  /*0600*/  SEL R29, R15, RZ, P4 ;  /* 0x000000ff0f1d7207 */ /* 0x000fe20002000000 */
[----:B------:R-:W-:Y:S01]  /*0610*/  FADD R14, R9, R10 ;  /* 0x0000000a090e7221 */ /* 0x000fe20000000000 */
[C---:B------:R-:W-:Y:S01]  /*0620*/  FSETP.GEU.AND P4, PT, R8.reuse, -R11, PT ;  /* 0x8000000b0800720b */ /* 0x040fe20003f8e000 */
[----:B------:R-:W-:Y:S01]  /*0630*/  FADD R8, R8, R11 ;  /* 0x0000000b08087221 */ /* 0x000fe20000000000 */
[----:B------:R-:W-:-:S04]  /*0640*/  SHF.R.S32.HI R11, RZ, 0x1f, R3 ;  /* 0x0000001fff0b7819 */ /* 0x000fc80000011403 */
[----:B------:R-:W-:Y:S02]  /*0650*/  @P5 FSEL R4, R8, RZ, P4 ;  /* 0x000000ff08045208 */ /* 0x000fe40002000000 */
[----:B------:R-:W-:-:S04]  /*0660*/  IADD3 R3, P4, R2, R3, RZ ;  /* 0x0000000302037210 */ /* 0x000fc80007f9e0ff */
[C---:B------:R-:W-:Y:S02]  /*0670*/  LEA.HI.X.SX32 R8, R2.reuse, R11, 0x1, P4 ;  /* 0x0000000b02087211 */ /* 0x040fe400020f0eff */
[----:B------:R-:W-:Y:S02]  /*0680*/  ISETP.GT.AND P4, PT, R2, 0xbf, !P0 ;  /* 0x000000bf0200780c */ /* 0x000fe40004784270 */
[----:B------:R-:W-:-:S04]  /*0690*/  LEA R12, P6, R3, UR6, 0x2 ;  /* 0x00000006030c7c11 */ /* 0x000fc8000f8c10ff */
[----:B------:R-:W-:Y:S02]  /*06a0*/  LEA.HI.X R13, R3, UR7, R8, 0x2, P6 ;  /* 0x00000007030d7c11 */ /* 0x000fe4000b0f1408 */
[----:B------:R-:W-:Y:S02]  /*06b0*/  FSETP.GEU.AND P6, PT, R9, -R10, PT ;  /* 0x8000000a0900720b */ /* 0x000fe40003fce000 */
[----:B------:R-:W-:Y:S02]  /*06c0*/  CS2R R8, SRZ ;  /* 0x0000000000087805 */ /* 0x000fe4000001ff00 */
[----:B------:R-:W-:Y:S02]  /*06d0*/  CS2R R10, SRZ ;  /* 0x00000000000a7805 */ /* 0x000fe4000001ff00 */
[----:B------:R-:W-:Y:S02]  /*06e0*/  @P5 FSEL R5, R14, RZ, P6 ;  /* 0x000000ff0e055208 */ /* 0x000fe40003000000 */
[----:B------:R-:W-:Y:S01]  /*06f0*/  CS2R R14, SRZ ;  /* 0x00000000000e7805 */ /* 0x000fe2000001ff00 */
[----:B------:R-:W-:Y:S01]  /*0700*/  IMAD.WIDE R2, R2, 0x4, R26 ;  /* 0x0000000402027825 */ /* 0x000fe200078e021a */
[----:B------:R1:W2:Y:S02]  /*0710*/  @P4 LDG.E.EL.128 R8, desc[UR4][R12.64+-0x300] ;  /* 0xfffd00040c084981 */ /* 0x0002a4000c2e1d00 */
[----:B-1----:R-:W-:-:S06]  /*0720*/  CS2R R12, SRZ ;  /* 0x00000000000c7805 */ /* 0x002fcc000001ff00 */
[----:B------:R-:W3:Y:S01]  /*0730*/  @P4 LDG.E.EL.128 R12, desc[UR4][R2.64+-0x300] ;  /* 0xfffd0004020c4981 */ /* 0x000ee2000c2e1d00 */
[C---:B------:R-:W-:Y:S01]  /*0740*/  FSETP.GEU.AND P6, PT, R20.reuse, -R25, PT ;  /* 0x800000191400720b */ /* 0x040fe20003fce000 */
[----:B------:R-:W-:-:S05]  /*0750*/  FADD R20, R20, R25 ;  /* 0x0000001914147221 */ /* 0x000fca0000000000 */
[----:B------:R-:W-:Y:S01]  /*0760*/  @P5 FSEL R6, R20, RZ, P6 ;  /* 0x000000ff14065208 */ /* 0x000fe20003000000 */
[C---:B------:R-:W-:Y:S01]  /*0770*/  FADD R20, R24.reuse, R29 ;  /* 0x0000001d18147221 */ /* 0x040fe20000000000 */
[----:B------:R-:W-:Y:S02]  /*0780*/  FSETP.GEU.AND P6, PT, R24, -R29, PT ;  /* 0x8000001d1800720b */ /* 0x000fe40003fce000 */
[----:B------:R-:W1:Y:S02]  /*0790*/  LDC.64 R24, c[0x0][0x230] ;  /* 0x00008c00ff187b82 */ /* 0x000e640000000a00 */
[----:B------:R-:W-:Y:S02]  /*07a0*/  @P5 FSEL R7, R20, RZ, P6 ;  /* 0x000000ff14075208 */ /* 0x000fe40003000000 */
[C---:B------:R-:W-:Y:S01]  /*07b0*/  FSETP.GEU.AND P6, PT, R21.reuse, -R16, PT ;  /* 0x800000101500720b */ /* 0x040fe20003fce000 */
[----:B------:R-:W-:Y:S01]  /*07c0*/  FADD R21, R21, R16 ;  /* 0x0000001015157221 */ /* 0x000fe20000000000 */
[C---:B------:R-:W-:Y:S01]  /*07d0*/  FSETP.GEU.AND P5, PT, R22.reuse, -R17, PT ;  /* 0x800000111600720b */ /* 0x040fe20003fae000 */
[----:B------:R-:W-:Y:S01]  /*07e0*/  FADD R22, R22, R17 ;  /* 0x0000001116167221 */ /* 0x000fe20000000000 */
[----:B------:R-:W-:Y:S01]  /*07f0*/  FSEL R16, R19, RZ, P3 ;  /* 0x000000ff13107208 */ /* 0x000fe20001800000 */
[C---:B------:R-:W-:Y:S01]  /*0800*/  FADD R19, R23.reuse, R18 ;  /* 0x0000001217137221 */ /* 0x040fe20000000000 */
[----:B------:R-:W-:-:S02]  /*0810*/  FSETP.GEU.AND P3, PT, R23, -R18, PT ;  /* 0x800000121700720b */ /* 0x000fc40003f6e000 */
[----:B------:R-:W-:Y:S02]  /*0820*/  FSEL R17, R21, RZ, P6 ;  /* 0x000000ff15117208 */ /* 0x000fe40003000000 */
[----:B------:R-:W-:Y:S02]  /*0830*/  FSEL R18, R22, RZ, P5 ;  /* 0x000000ff16127208 */ /* 0x000fe40002800000 */
[----:B------:R-:W-:Y:S01]  /*0840*/  FSEL R19, R19, RZ, P3 ;  /* 0x000000ff13137208 */ /* 0x000fe20001800000 */
[----:B-1----:R-:W-:-:S05]  /*0850*/  IMAD.WIDE R24, R0, 0x4, R24 ;  /* 0x0000000400187825 */ /* 0x002fca00078e0218 */
[----:B------:R1:W-:Y:S01]  /*0860*/  @!P1 STG.E.128 desc[UR4][R24.64], R4 ;  /* 0x0000000418009986 */ /* 0x0003e2000c101d04 */
[----:B--2---:R-:W-:Y:S02]  /*0870*/  SEL R23, R8, RZ, P4 ;  /* 0x000000ff08177207 */ /* 0x004fe40002000000 */
[----:B------:R-:W-:Y:S02]  /*0880*/  SEL R8, R9, RZ, P4 ;  /* 0x000000ff09087207 */ /* 0x000fe40002000000 */
[----:B------:R-:W-:Y:S02]  /*0890*/  SEL R10, R10, RZ, P4 ;  /* 0x000000ff0a0a7207 */ /* 0x000fe40002000000 */
[----:B------:R-:W-:Y:S02]  /*08a0*/  SEL R11, R11, RZ, P4 ;  /* 0x000000ff0b0b7207 */ /* 0x000fe40002000000 */
[----:B---3--:R-:W-:Y:S02]  /*08b0*/  SEL R12, R12, RZ, P4 ;  /* 0x000000ff0c0c7207 */ /* 0x008fe40002000000 */
[----:B------:R-:W-:-:S02]  /*08c0*/  SEL R13, R13, RZ, P4 ;  /* 0x000000ff0d0d7207 */ /* 0x000fc40002000000 */
[----:B------:R-:W-:Y:S02]  /*08d0*/  SEL R3, R14, RZ, P4 ;  /* 0x000000ff0e037207 */ /* 0x000fe40002000000 */
[----:B------:R-:W-:Y:S02]  /*08e0*/  SEL R2, R15, RZ, P4 ;  /* 0x000000ff0f027207 */ /* 0x000fe40002000000 */
[C---:B------:R-:W-:Y:S01]  /*08f0*/  FSETP.GEU.AND P4, PT, R23.reuse, -R12, PT ;  /* 0x8000000c1700720b */ /* 0x040fe20003f8e000 */
[----:B------:R-:W-:Y:S01]  /*0900*/  FADD R12, R23, R12 ;  /* 0x0000000c170c7221 */ /* 0x000fe20000000000 */
[C---:B------:R-:W-:Y:S01]  /*0910*/  FSETP.GEU.AND P5, PT, R8.reuse, -R13, PT ;  /* 0x8000000d0800720b */ /* 0x040fe20003fae000 */
[----:B------:R-:W-:Y:S01]  /*0920*/  FADD R13, R8, R13 ;  /* 0x0000000d080d7221 */ /* 0x000fe20000000000 */
[C---:B------:R-:W-:Y:S01]  /*0930*/  FSETP.GEU.AND P6, PT, R10.reuse, -R3, PT ;  /* 0x800000030a00720b */ /* 0x040fe20003fce000 */
[----:B------:R-:W-:Y:S01]  /*0940*/  FADD R3, R10, R3 ;  /* 0x000000030a037221 */ /* 0x000fe20000000000 */
[C---:B------:R-:W-:Y:S01]  /*0950*/  FSETP.GEU.AND P3, PT, R11.reuse, -R2, PT ;  /* 0x800000020b00720b */ /* 0x040fe20003f6e000 */
[----:B------:R-:W-:Y:S01]  /*0960*/  FADD R2, R11, R2 ;  /* 0x000000020b027221 */ /* 0x000fe20000000000 */
[----:B------:R-:W-:-:S02]  /*0970*/  @P2 FSEL R16, R12, RZ, P4 ;  /* 0x000000ff0c102208 */ /* 0x000fc40002000000 */
[----:B------:R-:W-:Y:S02]  /*0980*/  @P2 FSEL R17, R13, RZ, P5 ;  /* 0x000000ff0d112208 */ /* 0x000fe40002800000 */
[----:B------:R-:W-:Y:S02]  /*0990*/  @P2 FSEL R18, R3, RZ, P6 ;  /* 0x000000ff03122208 */ /* 0x000fe40003000000 */
[----:B------:R-:W-:Y:S01]  /*09a0*/  @P2 FSEL R19, R2, RZ, P3 ;  /* 0x000000ff02132208 */ /* 0x000fe20001800000 */
[----:B-1----:R-:W-:Y:S06]  /*09b0*/  @P0 EXIT ;  /* 0x000000000000094d */ /* 0x002fec0003800000 */
[----:B------:R-:W-:Y:S01]  /*09c0*/  STG.E.128 desc[UR4][R24.64+0x800], R16 ;  /* 0x0008001018007986 */ /* 0x000fe2000c101d04 */
[----:B------:R-:W-:Y:S05]  /*09d0*/  EXIT ;  /* 0x000000000000794d */ /* 0x000fea0003800000 */
.L_x_0:
[----:B------:R-:W-:-:S00]  /*09e0*/  BRA `(.L_x_0) ;  /* 0xfffffffc00fc7947 */ /* 0x000fc0000383ffff */
[----:B------:R-:W-:-:S00]  /*09f0*/  NOP ;  /* 0x0000000000007918 */ /* 0x000fc00000000000 */
        /* <DEDUP_REMOVED lines=8> */
.L_x_1:


//--------------------- .nv.constant0.triton_poi_fused_cat_20 --------------------------
	.section	.nv.constant0.triton_poi_fused_cat_20,"a",@progbits
	.sectionflags	@""
	.align	4
.nv.constant0.triton_poi_fused_cat_20:
	.zero		572
